//
// Generated by NVIDIA NVVM Compiler
//
// Compiler Build ID: CL-36424714
// Cuda compilation tools, release 13.0, V13.0.88
// Based on NVVM 20.0.0
//

.version 9.0
.target sm_100
.address_size 64

	// .globl	_Z19square_dgemm_kerneliPKdS0_Pd

.visible .entry _Z19square_dgemm_kerneliPKdS0_Pd(
	.param .u32 _Z19square_dgemm_kerneliPKdS0_Pd_param_0,
	.param .u64 .ptr .align 1 _Z19square_dgemm_kerneliPKdS0_Pd_param_1,
	.param .u64 .ptr .align 1 _Z19square_dgemm_kerneliPKdS0_Pd_param_2,
	.param .u64 .ptr .align 1 _Z19square_dgemm_kerneliPKdS0_Pd_param_3
)
{
	.reg .pred 	%p<10>;
	.reg .b32 	%r<87>;
	.reg .b64 	%rd<47>;
	.reg .b64 	%fd<67>;

	ld.param.u32 	%r44, [_Z19square_dgemm_kerneliPKdS0_Pd_param_0];
	ld.param.u64 	%rd4, [_Z19square_dgemm_kerneliPKdS0_Pd_param_1];
	ld.param.u64 	%rd5, [_Z19square_dgemm_kerneliPKdS0_Pd_param_2];
	ld.param.u64 	%rd3, [_Z19square_dgemm_kerneliPKdS0_Pd_param_3];
	cvta.to.global.u64 	%rd1, %rd5;
	cvta.to.global.u64 	%rd2, %rd4;
	mov.u32 	%r45, %tid.x;
	shr.u32 	%r46, %r45, 5;
	mov.u32 	%r47, %ctaid.x;
	shl.b32 	%r48, %r47, 5;
	or.b32  	%r1, %r46, %r48;
	and.b32  	%r2, %r45, 31;
	mov.u32 	%r49, %ctaid.y;
	shl.b32 	%r3, %r49, 5;
	or.b32  	%r50, %r2, %r3;
	max.s32 	%r51, %r1, %r50;
	setp.ge.s32 	%p1, %r51, %r44;
	@%p1 bra 	$L__BB0_13;
	mul.lo.s32 	%r5, %r1, %r44;
	and.b32  	%r6, %r44, 7;
	setp.lt.u32 	%p2, %r44, 8;
	mov.f64 	%fd66, 0d0000000000000000;
	mov.b32 	%r85, 0;
	@%p2 bra 	$L__BB0_4;
	and.b32  	%r85, %r44, 2147483640;
	neg.s32 	%r83, %r85;
	add.s32 	%r53, %r44, %r3;
	add.s32 	%r82, %r53, %r2;
	shl.b32 	%r10, %r44, 3;
	shl.b32 	%r54, %r44, 1;
	add.s32 	%r55, %r3, %r54;
	add.s32 	%r81, %r55, %r2;
	mad.lo.s32 	%r56, %r44, 3, %r3;
	add.s32 	%r80, %r56, %r2;
	shl.b32 	%r57, %r44, 2;
	add.s32 	%r58, %r3, %r57;
	add.s32 	%r79, %r58, %r2;
	mad.lo.s32 	%r59, %r44, 5, %r3;
	add.s32 	%r78, %r59, %r2;
	mad.lo.s32 	%r60, %r44, 6, %r3;
	add.s32 	%r77, %r60, %r2;
	mad.lo.s32 	%r61, %r44, 7, %r3;
	add.s32 	%r76, %r61, %r2;
	mov.f64 	%fd66, 0d0000000000000000;
	mov.u32 	%r74, %r5;
	mov.u32 	%r75, %r50;
$L__BB0_3:
	.pragma "nounroll";
	mul.wide.s32 	%rd6, %r74, 8;
	add.s64 	%rd7, %rd2, %rd6;
	ld.global.f64 	%fd16, [%rd7];
	mul.wide.u32 	%rd8, %r75, 8;
	add.s64 	%rd9, %rd1, %rd8;
	ld.global.f64 	%fd17, [%rd9];
	fma.rn.f64 	%fd18, %fd16, %fd17, %fd66;
	ld.global.f64 	%fd19, [%rd7+8];
	mul.wide.u32 	%rd10, %r82, 8;
	add.s64 	%rd11, %rd1, %rd10;
	ld.global.f64 	%fd20, [%rd11];
	fma.rn.f64 	%fd21, %fd19, %fd20, %fd18;
	ld.global.f64 	%fd22, [%rd7+16];
	mul.wide.u32 	%rd12, %r81, 8;
	add.s64 	%rd13, %rd1, %rd12;
	ld.global.f64 	%fd23, [%rd13];
	fma.rn.f64 	%fd24, %fd22, %fd23, %fd21;
	ld.global.f64 	%fd25, [%rd7+24];
	mul.wide.u32 	%rd14, %r80, 8;
	add.s64 	%rd15, %rd1, %rd14;
	ld.global.f64 	%fd26, [%rd15];
	fma.rn.f64 	%fd27, %fd25, %fd26, %fd24;
	ld.global.f64 	%fd28, [%rd7+32];
	mul.wide.u32 	%rd16, %r79, 8;
	add.s64 	%rd17, %rd1, %rd16;
	ld.global.f64 	%fd29, [%rd17];
	fma.rn.f64 	%fd30, %fd28, %fd29, %fd27;
	ld.global.f64 	%fd31, [%rd7+40];
	mul.wide.u32 	%rd18, %r78, 8;
	add.s64 	%rd19, %rd1, %rd18;
	ld.global.f64 	%fd32, [%rd19];
	fma.rn.f64 	%fd33, %fd31, %fd32, %fd30;
	ld.global.f64 	%fd34, [%rd7+48];
	mul.wide.u32 	%rd20, %r77, 8;
	add.s64 	%rd21, %rd1, %rd20;
	ld.global.f64 	%fd35, [%rd21];
	fma.rn.f64 	%fd36, %fd34, %fd35, %fd33;
	ld.global.f64 	%fd37, [%rd7+56];
	mul.wide.u32 	%rd22, %r76, 8;
	add.s64 	%rd23, %rd1, %rd22;
	ld.global.f64 	%fd38, [%rd23];
	fma.rn.f64 	%fd66, %fd37, %fd38, %fd36;
	add.s32 	%r83, %r83, 8;
	add.s32 	%r82, %r82, %r10;
	add.s32 	%r81, %r81, %r10;
	add.s32 	%r80, %r80, %r10;
	add.s32 	%r79, %r79, %r10;
	add.s32 	%r78, %r78, %r10;
	add.s32 	%r77, %r77, %r10;
	add.s32 	%r76, %r76, %r10;
	add.s32 	%r75, %r75, %r10;
	add.s32 	%r74, %r74, 8;
	setp.ne.s32 	%p3, %r83, 0;
	@%p3 bra 	$L__BB0_3;
$L__BB0_4:
	setp.eq.s32 	%p4, %r6, 0;
	@%p4 bra 	$L__BB0_12;
	and.b32  	%r38, %r44, 3;
	setp.lt.u32 	%p5, %r6, 4;
	@%p5 bra 	$L__BB0_7;
	add.s32 	%r62, %r85, %r5;
	mul.wide.s32 	%rd24, %r62, 8;
	add.s64 	%rd25, %rd2, %rd24;
	ld.global.f64 	%fd40, [%rd25];
	mad.lo.s32 	%r63, %r85, %r44, %r50;
	mul.wide.u32 	%rd26, %r63, 8;
	add.s64 	%rd27, %rd1, %rd26;
	ld.global.f64 	%fd41, [%rd27];
	fma.rn.f64 	%fd42, %fd40, %fd41, %fd66;
	ld.global.f64 	%fd43, [%rd25+8];
	add.s32 	%r64, %r63, %r44;
	mul.wide.u32 	%rd28, %r64, 8;
	add.s64 	%rd29, %rd1, %rd28;
	ld.global.f64 	%fd44, [%rd29];
	fma.rn.f64 	%fd45, %fd43, %fd44, %fd42;
	ld.global.f64 	%fd46, [%rd25+16];
	add.s32 	%r65, %r64, %r44;
	mul.wide.u32 	%rd30, %r65, 8;
	add.s64 	%rd31, %rd1, %rd30;
	ld.global.f64 	%fd47, [%rd31];
	fma.rn.f64 	%fd48, %fd46, %fd47, %fd45;
	ld.global.f64 	%fd49, [%rd25+24];
	add.s32 	%r66, %r65, %r44;
	mul.wide.u32 	%rd32, %r66, 8;
	add.s64 	%rd33, %rd1, %rd32;
	ld.global.f64 	%fd50, [%rd33];
	fma.rn.f64 	%fd66, %fd49, %fd50, %fd48;
	add.s32 	%r85, %r85, 4;
$L__BB0_7:
	setp.eq.s32 	%p6, %r38, 0;
	@%p6 bra 	$L__BB0_12;
	setp.eq.s32 	%p7, %r38, 1;
	@%p7 bra 	$L__BB0_10;
	add.s32 	%r67, %r85, %r5;
	mul.wide.s32 	%rd34, %r67, 8;
	add.s64 	%rd35, %rd2, %rd34;
	ld.global.f64 	%fd52, [%rd35];
	mad.lo.s32 	%r68, %r85, %r44, %r50;
	mul.wide.u32 	%rd36, %r68, 8;
	add.s64 	%rd37, %rd1, %rd36;
	ld.global.f64 	%fd53, [%rd37];
	fma.rn.f64 	%fd54, %fd52, %fd53, %fd66;
	ld.global.f64 	%fd55, [%rd35+8];
	add.s32 	%r69, %r68, %r44;
	mul.wide.u32 	%rd38, %r69, 8;
	add.s64 	%rd39, %rd1, %rd38;
	ld.global.f64 	%fd56, [%rd39];
	fma.rn.f64 	%fd66, %fd55, %fd56, %fd54;
	add.s32 	%r85, %r85, 2;
$L__BB0_10:
	and.b32  	%r70, %r44, 1;
	setp.eq.b32 	%p8, %r70, 1;
	not.pred 	%p9, %p8;
	@%p9 bra 	$L__BB0_12;
	add.s32 	%r71, %r85, %r5;
	mul.wide.s32 	%rd40, %r71, 8;
	add.s64 	%rd41, %rd2, %rd40;
	ld.global.f64 	%fd57, [%rd41];
	mad.lo.s32 	%r72, %r85, %r44, %r50;
	mul.wide.u32 	%rd42, %r72, 8;
	add.s64 	%rd43, %rd1, %rd42;
	ld.global.f64 	%fd58, [%rd43];
	fma.rn.f64 	%fd66, %fd57, %fd58, %fd66;
$L__BB0_12:
	add.s32 	%r73, %r5, %r50;
	cvta.to.global.u64 	%rd44, %rd3;
	mul.wide.s32 	%rd45, %r73, 8;
	add.s64 	%rd46, %rd44, %rd45;
	st.global.f64 	[%rd46], %fd66;
$L__BB0_13:
	ret;

}


// ===== COMPILED SASS (sm_100) =====

	.target	sm_100

	.elftype	@"ET_EXEC"


//--------------------- .note.nv.tkinfo           --------------------------
	.section	.note.nv.tkinfo,"",@"SHT_NOTE"
	.sectionflags	@"SHF_NOTE_NV_TKINFO"
	.tkinfo
        /*0018*/ 	.word	0x00000002
        /*0030*/ 	.string	""
        /*0030*/ 	.string	"ptxas"
        /*0030*/ 	.string	"Cuda compilation tools, release 13.0, V13.0.88"
        /*0030*/ 	.string	"Build cuda_13.0.r13.0/compiler.36424714_0"
        /*0030*/ 	.string	"-arch sm_100 -m 64 "



//--------------------- .note.nv.cuinfo           --------------------------
	.section	.note.nv.cuinfo,"",@"SHT_NOTE"
	.sectionflags	@"SHF_NOTE_NV_CUINFO"
        /*0018*/ 	.short	0x0002
        /*001a*/ 	.short	0x0064
        /*001c*/ 	.short	0x0082
	.zero		2


//--------------------- .nv.info                  --------------------------
	.section	.nv.info,"",@"SHT_CUDA_INFO"
	.align	4


	//----- nvinfo : EIATTR_REGCOUNT
	.align		4
        /*0000*/ 	.byte	0x04, 0x2f
        /*0002*/ 	.short	(.L_1 - .L_0)
	.align		4
.L_0:
        /*0004*/ 	.word	index@(_Z19square_dgemm_kerneliPKdS0_Pd)
        /*0008*/ 	.word	0x00000020


	//----- nvinfo : EIATTR_FRAME_SIZE
	.align		4
.L_1:
        /*000c*/ 	.byte	0x04, 0x11
        /*000e*/ 	.short	(.L_3 - .L_2)
	.align		4
.L_2:
        /*0010*/ 	.word	index@(_Z19square_dgemm_kerneliPKdS0_Pd)
        /*0014*/ 	.word	0x00000000


	//----- nvinfo : EIATTR_MIN_STACK_SIZE
	.align		4
.L_3:
        /*0018*/ 	.byte	0x04, 0x12
        /*001a*/ 	.short	(.L_5 - .L_4)
	.align		4
.L_4:
        /*001c*/ 	.word	index@(_Z19square_dgemm_kerneliPKdS0_Pd)
        /*0020*/ 	.word	0x00000000
.L_5:


//--------------------- .nv.compat                --------------------------
	.section	.nv.compat,"",@"SHT_CUDA_COMPAT_INFO"
	.align	4
        /*0000*/ 	.byte	0x02, 0x09, 0x00, 0x00, 0x02, 0x02, 0x01, 0x00, 0x02, 0x05, 0x05, 0x00, 0x03, 0x07, 0x01, 0x01
        /*0010*/ 	.byte	0x02, 0x03, 0x00, 0x00, 0x02, 0x06, 0x01, 0x00, 0x04, 0x0b, 0x08, 0x00, 0x01, 0x00, 0x00, 0x00
        /*0020*/ 	.byte	0x00, 0x00, 0x00, 0x00


//--------------------- .nv.info._Z19square_dgemm_kerneliPKdS0_Pd --------------------------
	.section	.nv.info._Z19square_dgemm_kerneliPKdS0_Pd,"",@"SHT_CUDA_INFO"
	.sectionflags	@""
	.align	4


	//----- nvinfo : EIATTR_CUDA_API_VERSION
	.align		4
        /*0000*/ 	.byte	0x04, 0x37
        /*0002*/ 	.short	(.L_7 - .L_6)
.L_6:
        /*0004*/ 	.word	0x00000082


	//----- nvinfo : EIATTR_KPARAM_INFO
	.align		4
.L_7:
        /*0008*/ 	.byte	0x04, 0x17
        /*000a*/ 	.short	(.L_9 - .L_8)
.L_8:
        /*000c*/ 	.word	0x00000000
        /*0010*/ 	.short	0x0003
        /*0012*/ 	.short	0x0018
        /*0014*/ 	.byte	0x00, 0xf5, 0x21, 0x00


	//----- nvinfo : EIATTR_KPARAM_INFO
	.align		4
.L_9:
        /*0018*/ 	.byte	0x04, 0x17
        /*001a*/ 	.short	(.L_11 - .L_10)
.L_10:
        /*001c*/ 	.word	0x00000000
        /*0020*/ 	.short	0x0002
        /*0022*/ 	.short	0x0010
        /*0024*/ 	.byte	0x00, 0xf5, 0x21, 0x00


	//----- nvinfo : EIATTR_KPARAM_INFO
	.align		4
.L_11:
        /*0028*/ 	.byte	0x04, 0x17
        /*002a*/ 	.short	(.L_13 - .L_12)
.L_12:
        /*002c*/ 	.word	0x00000000
        /*0030*/ 	.short	0x0001
        /*0032*/ 	.short	0x0008
        /*0034*/ 	.byte	0x00, 0xf5, 0x21, 0x00


	//----- nvinfo : EIATTR_KPARAM_INFO
	.align		4
.L_13:
        /*0038*/ 	.byte	0x04, 0x17
        /*003a*/ 	.short	(.L_15 - .L_14)
.L_14:
        /*003c*/ 	.word	0x00000000
        /*0040*/ 	.short	0x0000
        /*0042*/ 	.short	0x0000
        /*0044*/ 	.byte	0x00, 0xf0, 0x11, 0x00


	//----- nvinfo : EIATTR_SPARSE_MMA_MASK
	.align		4
.L_15:
        /*0048*/ 	.byte	0x03, 0x50
        /*004a*/ 	.short	0x0000


	//----- nvinfo : EIATTR_MAXREG_COUNT
	.align		4
        /*004c*/ 	.byte	0x03, 0x1b
        /*004e*/ 	.short	0x00ff


	//----- nvinfo : EIATTR_MERCURY_ISA_VERSION
	.align		4
        /*0050*/ 	.byte	0x03, 0x5f
        /*0052*/ 	.short	0x0101


	//----- nvinfo : EIATTR_VRC_CTA_INIT_COUNT
	.align		4
        /*0054*/ 	.byte	0x02, 0x4a
	.zero		1
	.zero		1


	//----- nvinfo : EIATTR_EXIT_INSTR_OFFSETS
	.align		4
        /*0058*/ 	.byte	0x04, 0x1c
        /*005a*/ 	.short	(.L_17 - .L_16)


	//   ....[0]....
.L_16:
        /*005c*/ 	.word	0x000000c0


	//   ....[1]....
        /*0060*/ 	.word	0x00000950


	//----- nvinfo : EIATTR_CBANK_PARAM_SIZE
	.align		4
.L_17:
        /*0064*/ 	.byte	0x03, 0x19
        /*0066*/ 	.short	0x0020


	//----- nvinfo : EIATTR_PARAM_CBANK
	.align		4
        /*0068*/ 	.byte	0x04, 0x0a
        /*006a*/ 	.short	(.L_19 - .L_18)
	.align		4
.L_18:
        /*006c*/ 	.word	index@(.nv.constant0._Z19square_dgemm_kerneliPKdS0_Pd)
        /*0070*/ 	.short	0x0380
        /*0072*/ 	.short	0x0020


	//----- nvinfo : EIATTR_SW_WAR
	.align		4
.L_19:
        /*0074*/ 	.byte	0x04, 0x36
        /*0076*/ 	.short	(.L_21 - .L_20)
.L_20:
        /*0078*/ 	.word	0x00000008
.L_21:


//--------------------- .nv.callgraph             --------------------------
	.section	.nv.callgraph,"",@"SHT_CUDA_CALLGRAPH"
	.align	4
	.sectionentsize	8
	.align		4
        /*0000*/ 	.word	0x00000000
	.align		4
        /*0004*/ 	.word	0xffffffff
	.align		4
        /*0008*/ 	.word	0x00000000
	.align		4
        /*000c*/ 	.word	0xfffffffe
	.align		4
        /*0010*/ 	.word	0x00000000
	.align		4
        /*0014*/ 	.word	0xfffffffd
	.align		4
        /*0018*/ 	.word	0x00000000
	.align		4
        /*001c*/ 	.word	0xfffffffc


//--------------------- .text._Z19square_dgemm_kerneliPKdS0_Pd --------------------------
	.section	.text._Z19square_dgemm_kerneliPKdS0_Pd,"ax",@progbits
	.align	128
        .global         _Z19square_dgemm_kerneliPKdS0_Pd
        .type           _Z19square_dgemm_kerneliPKdS0_Pd,@function
        .size           _Z19square_dgemm_kerneliPKdS0_Pd,(.L_x_5 - _Z19square_dgemm_kerneliPKdS0_Pd)
        .other          _Z19square_dgemm_kerneliPKdS0_Pd,@"STO_CUDA_ENTRY STV_DEFAULT"
_Z19square_dgemm_kerneliPKdS0_Pd:
.text._Z19square_dgemm_kerneliPKdS0_Pd:
[----:B------:R-:W-:Y:S01]  /*0000*/  LDC R1, c[0x0][0x37c] ;  /* 0x0000df00ff017b82 */ /* 0x000fe20000000800 */
[----:B------:R-:W0:Y:S07]  /*0010*/  S2R R9, SR_TID.X ;  /* 0x0000000000097919 */ /* 0x000e2e0000002100 */
[----:B------:R-:W1:Y:S01]  /*0020*/  S2UR UR4, SR_CTAID.X ;  /* 0x00000000000479c3 */ /* 0x000e620000002500 */
[----:B------:R-:W2:Y:S07]  /*0030*/  S2R R8, SR_CTAID.Y ;  /* 0x0000000000087919 */ /* 0x000eae0000002600 */
[----:B------:R-:W3:Y:S01]  /*0040*/  LDC R3, c[0x0][0x380] ;  /* 0x0000e000ff037b82 */ /* 0x000ee20000000800 */
[----:B-1----:R-:W-:Y:S01]  /*0050*/  USHF.L.U32 UR4, UR4, 0x5, URZ ;  /* 0x0000000504047899 */ /* 0x002fe200080006ff */
[----:B0-----:R-:W-:-:S02]  /*0060*/  SHF.R.U32.HI R0, RZ, 0x5, R9 ;  /* 0x00000005ff007819 */ /* 0x001fc40000011609 */
[----:B--2---:R-:W-:-:S03]  /*0070*/  SHF.L.U32 R8, R8, 0x5, RZ ;  /* 0x0000000508087819 */ /* 0x004fc600000006ff */
[----:B------:R-:W-:Y:S02]  /*0080*/  LOP3.LUT R0, R0, UR4, RZ, 0xfc, !PT ;  /* 0x0000000400007c12 */ /* 0x000fe4000f8efcff */
[----:B------:R-:W-:-:S04]  /*0090*/  LOP3.LUT R4, R8, 0x1f, R9, 0xf8, !PT ;  /* 0x0000001f08047812 */ /* 0x000fc800078ef809 */
[----:B------:R-:W-:-:S04]  /*00a0*/  VIMNMX R2, PT, PT, R0, R4, !PT ;  /* 0x0000000400027248 */ /* 0x000fc80007fe0100 */
[----:B---3--:R-:W-:-:S13]  /*00b0*/  ISETP.GE.AND P0, PT, R2, R3, PT ;  /* 0x000000030200720c */ /* 0x008fda0003f06270 */
[----:B------:R-:W-:Y:S05]  /*00c0*/  @P0 EXIT ;  /* 0x000000000000094d */ /* 0x000fea0003800000 */
[C---:B------:R-:W-:Y:S01]  /*00d0*/  ISETP.GE.U32.AND P1, PT, R3.reuse, 0x8, PT ;  /* 0x000000080300780c */ /* 0x040fe20003f26070 */
[----:B------:R-:W0:Y:S01]  /*00e0*/  LDCU.64 UR4, c[0x0][0x358] ;  /* 0x00006b00ff0477ac */ /* 0x000e220008000a00 */
[----:B------:R-:W-:Y:S01]  /*00f0*/  LOP3.LUT R5, R3, 0x7, RZ, 0xc0, !PT ;  /* 0x0000000703057812 */ /* 0x000fe200078ec0ff */
[----:B------:R-:W-:Y:S01]  /*0100*/  IMAD R7, R0, R3, RZ ;  /* 0x0000000300077224 */ /* 0x000fe200078e02ff */
[----:B------:R-:W-:Y:S01]  /*0110*/  CS2R R22, SRZ ;  /* 0x0000000000167805 */ /* 0x000fe2000001ff00 */
[----:B------:R-:W-:Y:S01]  /*0120*/  IMAD.MOV.U32 R6, RZ, RZ, RZ ;  /* 0x000000ffff067224 */ /* 0x000fe200078e00ff */
[----:B------:R-:W-:-:S07]  /*0130*/  ISETP.NE.AND P0, PT, R5, RZ, PT ;  /* 0x000000ff0500720c */ /* 0x000fce0003f05270 */
[----:B------:R-:W-:Y:S06]  /*0140*/  @!P1 BRA `(.L_x_0) ;  /* 0x0000000400089947 */ /* 0x000fec0003800000 */
[----:B------:R-:W-:Y:S01]  /*0150*/  LOP3.LUT R0, R9, 0x1f, RZ, 0xc0, !PT ;  /* 0x0000001f09007812 */ /* 0x000fe200078ec0ff */
[C-C-:B------:R-:W-:Y:S01]  /*0160*/  IMAD R11, R3.reuse, 0x3, R8.reuse ;  /* 0x00000003030b7824 */ /* 0x140fe200078e0208 */
[C---:B------:R-:W-:Y:S01]  /*0170*/  LEA R9, R3.reuse, R8, 0x1 ;  /* 0x0000000803097211 */ /* 0x040fe200078e08ff */
[C-C-:B------:R-:W-:Y:S01]  /*0180*/  IMAD R13, R3.reuse, 0x4, R8.reuse ;  /* 0x00000004030d7824 */ /* 0x140fe200078e0208 */
[C---:B------:R-:W-:Y:S01]  /*0190*/  LOP3.LUT R6, R3.reuse, 0x7ffffff8, RZ, 0xc0, !PT ;  /* 0x7ffffff803067812 */ /* 0x040fe200078ec0ff */
[C-C-:B------:R-:W-:Y:S01]  /*01a0*/  IMAD R17, R3.reuse, 0x6, R8.reuse ;  /* 0x0000000603117824 */ /* 0x140fe200078e0208 */
[C---:B------:R-:W-:Y:S01]  /*01b0*/  IADD3 R26, PT, PT, R0.reuse, R9, RZ ;  /* 0x00000009001a7210 */ /* 0x040fe20007ffe0ff */
[C-C-:B------:R-:W-:Y:S01]  /*01c0*/  IMAD R15, R3.reuse, 0x5, R8.reuse ;  /* 0x00000005030f7824 */ /* 0x140fe200078e0208 */
[C---:B------:R-:W-:Y:S01]  /*01d0*/  IADD3 R9, PT, PT, R0.reuse, R13, RZ ;  /* 0x0000000d00097210 */ /* 0x040fe20007ffe0ff */
[--C-:B------:R-:W-:Y:S01]  /*01e0*/  IMAD R25, R3, 0x7, R8.reuse ;  /* 0x0000000703197824 */ /* 0x100fe200078e0208 */
[C---:B------:R-:W-:Y:S01]  /*01f0*/  IADD3 R24, PT, PT, R0.reuse, R17, RZ ;  /* 0x0000001100187210 */ /* 0x040fe20007ffe0ff */
[C---:B------:R-:W-:Y:S01]  /*0200*/  IMAD.IADD R10, R0.reuse, 0x1, R11 ;  /* 0x00000001000a7824 */ /* 0x040fe200078e020b */
[C---:B------:R-:W-:Y:S01]  /*0210*/  IADD3 R8, PT, PT, R0.reuse, R3, R8 ;  /* 0x0000000300087210 */ /* 0x040fe20007ffe008 */
[C---:B------:R-:W-:Y:S01]  /*0220*/  IMAD.IADD R11, R0.reuse, 0x1, R15 ;  /* 0x00000001000b7824 */ /* 0x040fe200078e020f */
[----:B------:R-:W-:Y:S01]  /*0230*/  MOV R27, R4 ;  /* 0x00000004001b7202 */ /* 0x000fe20000000f00 */
[----:B------:R-:W-:Y:S01]  /*0240*/  IMAD.IADD R25, R0, 0x1, R25 ;  /* 0x0000000100197824 */ /* 0x000fe200078e0219 */
[----:B------:R-:W-:-:S02]  /*0250*/  MOV R0, R7 ;  /* 0x0000000700007202 */ /* 0x000fc40000000f00 */
[----:B------:R-:W-:Y:S01]  /*0260*/  CS2R R22, SRZ ;  /* 0x0000000000167805 */ /* 0x000fe2000001ff00 */
[----:B------:R-:W-:-:S07]  /*0270*/  IMAD.MOV R2, RZ, RZ, -R6 ;  /* 0x000000ffff027224 */ /* 0x000fce00078e0a06 */
.L_x_1:
[----:B------:R-:W1:Y:S08]  /*0280*/  LDC.64 R20, c[0x0][0x390] ;  /* 0x0000e400ff147b82 */ /* 0x000e700000000a00 */
[----:B------:R-:W2:Y:S01]  /*0290*/  LDC.64 R12, c[0x0][0x388] ;  /* 0x0000e200ff0c7b82 */ /* 0x000ea20000000a00 */
[----:B-1----:R-:W-:-:S05]  /*02a0*/  IMAD.WIDE.U32 R28, R27, 0x8, R20 ;  /* 0x000000081b1c7825 */ /* 0x002fca00078e0014 */
[----:B0-----:R-:W3:Y:S01]  /*02b0*/  LDG.E.64 R18, desc[UR4][R28.64] ;  /* 0x000000041c127981 */ /* 0x001ee2000c1e1b00 */
[----:B--2---:R-:W-:-:S05]  /*02c0*/  IMAD.WIDE R12, R0, 0x8, R12 ;  /* 0x00000008000c7825 */ /* 0x004fca00078e020c */
[----:B------:R-:W3:Y:S02]  /*02d0*/  LDG.E.64 R14, desc[UR4][R12.64] ;  /* 0x000000040c0e7981 */ /* 0x000ee4000c1e1b00 */
[----:B---3--:R-:W-:Y:S01]  /*02e0*/  DFMA R18, R14, R18, R22 ;  /* 0x000000120e12722b */ /* 0x008fe20000000016 */
[--C-:B------:R-:W-:Y:S01]  /*02f0*/  IMAD.WIDE.U32 R22, R8, 0x8, R20.reuse ;  /* 0x0000000808167825 */ /* 0x100fe200078e0014 */
[----:B------:R-:W2:Y:S04]  /*0300*/  LDG.E.64 R14, desc[UR4][R12.64+0x8] ;  /* 0x000008040c0e7981 */ /* 0x000ea8000c1e1b00 */
[----:B------:R-:W2:Y:S01]  /*0310*/  LDG.E.64 R16, desc[UR4][R22.64] ;  /* 0x0000000416107981 */ /* 0x000ea2000c1e1b00 */
[----:B------:R-:W-:Y:S01]  /*0320*/  IMAD.WIDE.U32 R28, R26, 0x8, R20 ;  /* 0x000000081a1c7825 */ /* 0x000fe200078e0014 */
[----:B--2---:R-:W-:-:S04]  /*0330*/  DFMA R16, R14, R16, R18 ;  /* 0x000000100e10722b */ /* 0x004fc80000000012 */
[----:B------:R-:W2:Y:S04]  /*0340*/  LDG.E.64 R18, desc[UR4][R28.64] ;  /* 0x000000041c127981 */ /* 0x000ea8000c1e1b00 */
[----:B------:R-:W2:Y:S01]  /*0350*/  LDG.E.64 R14, desc[UR4][R12.64+0x10] ;  /* 0x000010040c0e7981 */ /* 0x000ea2000c1e1b00 */
[----:B------:R-:W-:Y:S01]  /*0360*/  IMAD.WIDE.U32 R22, R10, 0x8, R20 ;  /* 0x000000080a167825 */ /* 0x000fe200078e0014 */
[----:B--2---:R-:W-:-:S04]  /*0370*/  DFMA R18, R14, R18, R16 ;  /* 0x000000120e12722b */ /* 0x004fc80000000010 */
[----:B------:R0:W2:Y:S04]  /*0380*/  LDG.E.64 R16, desc[UR4][R22.64] ;  /* 0x0000000416107981 */ /* 0x0000a8000c1e1b00 */
[----:B------:R-:W2:Y:S01]  /*0390*/  LDG.E.64 R14, desc[UR4][R12.64+0x18] ;  /* 0x000018040c0e7981 */ /* 0x000ea2000c1e1b00 */
[----:B0-----:R-:W-:Y:S01]  /*03a0*/  IMAD.WIDE.U32 R22, R9, 0x8, R20 ;  /* 0x0000000809167825 */ /* 0x001fe200078e0014 */
[----:B--2---:R-:W-:-:S04]  /*03b0*/  DFMA R16, R14, R16, R18 ;  /* 0x000000100e10722b */ /* 0x004fc80000000012 */
[----:B------:R-:W2:Y:S04]  /*03c0*/  LDG.E.64 R18, desc[UR4][R22.64] ;  /* 0x0000000416127981 */ /* 0x000ea8000c1e1b00 */
[----:B------:R-:W2:Y:S01]  /*03d0*/  LDG.E.64 R14, desc[UR4][R12.64+0x20] ;  /* 0x000020040c0e7981 */ /* 0x000ea2000c1e1b00 */
[----:B------:R-:W-:-:S03]  /*03e0*/  IMAD.WIDE.U32 R28, R11, 0x8, R20 ;  /* 0x000000080b1c7825 */ /* 0x000fc600078e0014 */
[----:B------:R-:W3:Y:S01]  /*03f0*/  LDG.E.64 R22, desc[UR4][R12.64+0x38] ;  /* 0x000038040c167981 */ /* 0x000ee2000c1e1b00 */
[----:B--2---:R-:W-:-:S03]  /*0400*/  DFMA R18, R14, R18, R16 ;  /* 0x000000120e12722b */ /* 0x004fc60000000010 */
[----:B------:R-:W2:Y:S04]  /*0410*/  LDG.E.64 R14, desc[UR4][R28.64] ;  /* 0x000000041c0e7981 */ /* 0x000ea8000c1e1b00 */
[----:B------:R-:W2:Y:S01]  /*0420*/  LDG.E.64 R16, desc[UR4][R12.64+0x28] ;  /* 0x000028040c107981 */ /* 0x000ea2000c1e1b00 */
[----:B------:R-:W-:Y:S01]  /*0430*/  IADD3 R2, PT, PT, R2, 0x8, RZ ;  /* 0x0000000802027810 */ /* 0x000fe20007ffe0ff */
[----:B--2---:R-:W-:Y:S01]  /*0440*/  DFMA R14, R16, R14, R18 ;  /* 0x0000000e100e722b */ /* 0x004fe20000000012 */
[--C-:B------:R-:W-:Y:S01]  /*0450*/  IMAD.WIDE.U32 R16, R24, 0x8, R20.reuse ;  /* 0x0000000818107825 */ /* 0x100fe200078e0014 */
[----:B------:R-:W2:Y:S03]  /*0460*/  LDG.E.64 R18, desc[UR4][R12.64+0x30] ;  /* 0x000030040c127981 */ /* 0x000ea6000c1e1b00 */
[----:B------:R-:W-:-:S02]  /*0470*/  IMAD.WIDE.U32 R20, R25, 0x8, R20 ;  /* 0x0000000819147825 */ /* 0x000fc400078e0014 */
[----:B------:R-:W2:Y:S04]  /*0480*/  LDG.E.64 R16, desc[UR4][R16.64] ;  /* 0x0000000410107981 */ /* 0x000ea8000c1e1b00 */
[----:B------:R-:W3:Y:S01]  /*0490*/  LDG.E.64 R20, desc[UR4][R20.64] ;  /* 0x0000000414147981 */ /* 0x000ee2000c1e1b00 */
[----:B------:R-:W-:Y:S01]  /*04a0*/  ISETP.NE.AND P1, PT, R2, RZ, PT ;  /* 0x000000ff0200720c */ /* 0x000fe20003f25270 */
[C---:B------:R-:W-:Y:S01]  /*04b0*/  IMAD R8, R3.reuse, 0x8, R8 ;  /* 0x0000000803087824 */ /* 0x040fe200078e0208 */
[----:B------:R-:W-:Y:S01]  /*04c0*/  IADD3 R0, PT, PT, R0, 0x8, RZ ;  /* 0x0000000800007810 */ /* 0x000fe20007ffe0ff */
[C---:B------:R-:W-:Y:S01]  /*04d0*/  IMAD R9, R3.reuse, 0x8, R9 ;  /* 0x0000000803097824 */ /* 0x040fe200078e0209 */
[C---:B------:R-:W-:Y:S01]  /*04e0*/  LEA R26, R3.reuse, R26, 0x3 ;  /* 0x0000001a031a7211 */ /* 0x040fe200078e18ff */
[C---:B------:R-:W-:Y:S01]  /*04f0*/  IMAD R25, R3.reuse, 0x8, R25 ;  /* 0x0000000803197824 */ /* 0x040fe200078e0219 */
[----:B------:R-:W-:-:S02]  /*0500*/  LEA R10, R3, R10, 0x3 ;  /* 0x0000000a030a7211 */ /* 0x000fc400078e18ff */
[C---:B------:R-:W-:Y:S02]  /*0510*/  LEA R11, R3.reuse, R11, 0x3 ;  /* 0x0000000b030b7211 */ /* 0x040fe400078e18ff */
[C---:B------:R-:W-:Y:S02]  /*0520*/  LEA R24, R3.reuse, R24, 0x3 ;  /* 0x0000001803187211 */ /* 0x040fe400078e18ff */
[----:B------:R-:W-:Y:S01]  /*0530*/  LEA R27, R3, R27, 0x3 ;  /* 0x0000001b031b7211 */ /* 0x000fe200078e18ff */
[----:B--2---:R-:W-:-:S08]  /*0540*/  DFMA R14, R18, R16, R14 ;  /* 0x00000010120e722b */ /* 0x004fd0000000000e */
[----:B---3--:R-:W-:Y:S01]  /*0550*/  DFMA R22, R22, R20, R14 ;  /* 0x000000141616722b */ /* 0x008fe2000000000e */
[----:B------:R-:W-:Y:S10]  /*0560*/  @P1 BRA `(.L_x_1) ;  /* 0xfffffffc00441947 */ /* 0x000ff4000383ffff */
.L_x_0:
[----:B------:R-:W-:Y:S05]  /*0570*/  @!P0 BRA `(.L_x_2) ;  /* 0x0000000000e48947 */ /* 0x000fea0003800000 */
[----:B------:R-:W-:Y:S02]  /*0580*/  ISETP.GE.U32.AND P0, PT, R5, 0x4, PT ;  /* 0x000000040500780c */ /* 0x000fe40003f06070 */
[----:B------:R-:W-:-:S04]  /*0590*/  LOP3.LUT R0, R3, 0x3, RZ, 0xc0, !PT ;  /* 0x0000000303007812 */ /* 0x000fc800078ec0ff */
[----:B------:R-:W-:-:S07]  /*05a0*/  ISETP.NE.AND P1, PT, R0, RZ, PT ;  /* 0x000000ff0000720c */ /* 0x000fce0003f25270 */
[----:B------:R-:W-:Y:S06]  /*05b0*/  @!P0 BRA `(.L_x_3) ;  /* 0x0000000000648947 */ /* 0x000fec0003800000 */
[----:B------:R-:W1:Y:S01]  /*05c0*/  LDC.64 R24, c[0x0][0x390] ;  /* 0x0000e400ff187b82 */ /* 0x000e620000000a00 */
[----:B------:R-:W-:Y:S01]  /*05d0*/  IADD3 R5, PT, PT, R7, R6, RZ ;  /* 0x0000000607057210 */ /* 0x000fe20007ffe0ff */
[----:B------:R-:W-:-:S06]  /*05e0*/  IMAD R2, R6, R3, R4 ;  /* 0x0000000306027224 */ /* 0x000fcc00078e0204 */
[----:B------:R-:W2:Y:S01]  /*05f0*/  LDC.64 R20, c[0x0][0x388] ;  /* 0x0000e200ff147b82 */ /* 0x000ea20000000a00 */
[----:B-1----:R-:W-:-:S04]  /*0600*/  IMAD.WIDE.U32 R10, R2, 0x8, R24 ;  /* 0x00000008020a7825 */ /* 0x002fc800078e0018 */
[----:B------:R-:W-:Y:S02]  /*0610*/  IMAD.IADD R2, R2, 0x1, R3 ;  /* 0x0000000102027824 */ /* 0x000fe400078e0203 */
[----:B0-----:R-:W3:Y:S01]  /*0620*/  LDG.E.64 R10, desc[UR4][R10.64] ;  /* 0x000000040a0a7981 */ /* 0x001ee2000c1e1b00 */
[----:B--2---:R-:W-:-:S05]  /*0630*/  IMAD.WIDE R20, R5, 0x8, R20 ;  /* 0x0000000805147825 */ /* 0x004fca00078e0214 */
[----:B------:R-:W3:Y:S01]  /*0640*/  LDG.E.64 R8, desc[UR4][R20.64] ;  /* 0x0000000414087981 */ /* 0x000ee2000c1e1b00 */
[C-C-:B------:R-:W-:Y:S01]  /*0650*/  IMAD.WIDE.U32 R14, R2.reuse, 0x8, R24.reuse ;  /* 0x00000008020e7825 */ /* 0x140fe200078e0018 */
[-C--:B------:R-:W-:Y:S02]  /*0660*/  IADD3 R2, PT, PT, R2, R3.reuse, RZ ;  /* 0x0000000302027210 */ /* 0x080fe40007ffe0ff */
[----:B------:R-:W2:Y:S04]  /*0670*/  LDG.E.64 R12, desc[UR4][R20.64+0x8] ;  /* 0x00000804140c7981 */ /* 0x000ea8000c1e1b00 */
[----:B------:R-:W2:Y:S01]  /*0680*/  LDG.E.64 R14, desc[UR4][R14.64] ;  /* 0x000000040e0e7981 */ /* 0x000ea2000c1e1b00 */
[C---:B------:R-:W-:Y:S01]  /*0690*/  IMAD.WIDE.U32 R18, R2.reuse, 0x8, R24 ;  /* 0x0000000802127825 */ /* 0x040fe200078e0018 */
[----:B------:R-:W-:-:S02]  /*06a0*/  IADD3 R5, PT, PT, R2, R3, RZ ;  /* 0x0000000302057210 */ /* 0x000fc40007ffe0ff */
[----:B------:R-:W4:Y:S04]  /*06b0*/  LDG.E.64 R16, desc[UR4][R20.64+0x10] ;  /* 0x0000100414107981 */ /* 0x000f28000c1e1b00 */
[----:B------:R-:W4:Y:S01]  /*06c0*/  LDG.E.64 R18, desc[UR4][R18.64] ;  /* 0x0000000412127981 */ /* 0x000f22000c1e1b00 */
[----:B------:R-:W-:-:S03]  /*06d0*/  IMAD.WIDE.U32 R24, R5, 0x8, R24 ;  /* 0x0000000805187825 */ /* 0x000fc600078e0018 */
[----:B------:R-:W5:Y:S04]  /*06e0*/  LDG.E.64 R26, desc[UR4][R20.64+0x18] ;  /* 0x00001804141a7981 */ /* 0x000f68000c1e1b00 */
[----:B------:R-:W5:Y:S01]  /*06f0*/  LDG.E.64 R24, desc[UR4][R24.64] ;  /* 0x0000000418187981 */ /* 0x000f62000c1e1b00 */
[----:B------:R-:W-:Y:S01]  /*0700*/  VIADD R6, R6, 0x4 ;  /* 0x0000000406067836 */ /* 0x000fe20000000000 */
[----:B---3--:R-:W-:-:S08]  /*0710*/  DFMA R8, R8, R10, R22 ;  /* 0x0000000a0808722b */ /* 0x008fd00000000016 */
[----:B--2---:R-:W-:-:S08]  /*0720*/  DFMA R8, R12, R14, R8 ;  /* 0x0000000e0c08722b */ /* 0x004fd00000000008 */
[----:B----4-:R-:W-:-:S08]  /*0730*/  DFMA R8, R16, R18, R8 ;  /* 0x000000121008722b */ /* 0x010fd00000000008 */
[----:B-----5:R-:W-:-:S11]  /*0740*/  DFMA R22, R26, R24, R8 ;  /* 0x000000181a16722b */ /* 0x020fd60000000008 */
.L_x_3:
[----:B------:R-:W-:Y:S05]  /*0750*/  @!P1 BRA `(.L_x_2) ;  /* 0x00000000006c9947 */ /* 0x000fea0003800000 */
[----:B------:R-:W-:Y:S02]  /*0760*/  ISETP.NE.AND P0, PT, R0, 0x1, PT ;  /* 0x000000010000780c */ /* 0x000fe40003f05270 */
[----:B------:R-:W-:-:S04]  /*0770*/  LOP3.LUT R0, R3, 0x1, RZ, 0xc0, !PT ;  /* 0x0000000103007812 */ /* 0x000fc800078ec0ff */
[----:B------:R-:W-:-:S07]  /*0780*/  ISETP.NE.U32.AND P1, PT, R0, 0x1, PT ;  /* 0x000000010000780c */ /* 0x000fce0003f25070 */
[----:B------:R-:W1:Y:S01]  /*0790*/  @P0 LDC.64 R16, c[0x0][0x390] ;  /* 0x0000e400ff100b82 */ /* 0x000e620000000a00 */
[----:B------:R-:W-:Y:S01]  /*07a0*/  @P0 IMAD R0, R6, R3, R4 ;  /* 0x0000000306000224 */ /* 0x000fe200078e0204 */
[----:B------:R-:W-:-:S06]  /*07b0*/  @P0 IADD3 R5, PT, PT, R7, R6, RZ ;  /* 0x0000000607050210 */ /* 0x000fcc0007ffe0ff */
[----:B------:R-:W2:Y:S08]  /*07c0*/  @P0 LDC.64 R18, c[0x0][0x388] ;  /* 0x0000e200ff120b82 */ /* 0x000eb00000000a00 */
[----:B------:R-:W3:Y:S08]  /*07d0*/  @!P1 LDC.64 R14, c[0x0][0x388] ;  /* 0x0000e200ff0e9b82 */ /* 0x000ef00000000a00 */
[----:B------:R-:W4:Y:S01]  /*07e0*/  @!P1 LDC.64 R12, c[0x0][0x390] ;  /* 0x0000e400ff0c9b82 */ /* 0x000f220000000a00 */
[----:B-1----:R-:W-:-:S04]  /*07f0*/  @P0 IMAD.WIDE.U32 R8, R0, 0x8, R16 ;  /* 0x0000000800080825 */ /* 0x002fc800078e0010 */
[----:B------:R-:W-:Y:S02]  /*0800*/  @P0 VIADD R6, R6, 0x2 ;  /* 0x0000000206060836 */ /* 0x000fe40000000000 */
[----:B0-----:R-:W5:Y:S01]  /*0810*/  @P0 LDG.E.64 R8, desc[UR4][R8.64] ;  /* 0x0000000408080981 */ /* 0x001f62000c1e1b00 */
[----:B--2---:R-:W-:Y:S01]  /*0820*/  @P0 IMAD.WIDE R18, R5, 0x8, R18 ;  /* 0x0000000805120825 */ /* 0x004fe200078e0212 */
[----:B------:R-:W-:-:S04]  /*0830*/  @P0 IADD3 R5, PT, PT, R0, R3, RZ ;  /* 0x0000000300050210 */ /* 0x000fc80007ffe0ff */
[----:B------:R-:W5:Y:S01]  /*0840*/  @P0 LDG.E.64 R10, desc[UR4][R18.64] ;  /* 0x00000004120a0981 */ /* 0x000f62000c1e1b00 */
[----:B------:R-:W-:Y:S01]  /*0850*/  @P0 IMAD.WIDE.U32 R16, R5, 0x8, R16 ;  /* 0x0000000805100825 */ /* 0x000fe200078e0010 */
[----:B------:R-:W-:-:S03]  /*0860*/  @!P1 IADD3 R5, PT, PT, R7, R6, RZ ;  /* 0x0000000607059210 */ /* 0x000fc60007ffe0ff */
[----:B------:R-:W-:Y:S02]  /*0870*/  @!P1 IMAD R21, R6, R3, R4 ;  /* 0x0000000306159224 */ /* 0x000fe400078e0204 */
[----:B------:R-:W2:Y:S01]  /*0880*/  @P0 LDG.E.64 R2, desc[UR4][R18.64+0x8] ;  /* 0x0000080412020981 */ /* 0x000ea2000c1e1b00 */
[----:B---3--:R-:W-:-:S03]  /*0890*/  @!P1 IMAD.WIDE R14, R5, 0x8, R14 ;  /* 0x00000008050e9825 */ /* 0x008fc600078e020e */
[----:B------:R-:W2:Y:S01]  /*08a0*/  @P0 LDG.E.64 R16, desc[UR4][R16.64] ;  /* 0x0000000410100981 */ /* 0x000ea2000c1e1b00 */
[----:B----4-:R-:W-:-:S03]  /*08b0*/  @!P1 IMAD.WIDE.U32 R12, R21, 0x8, R12 ;  /* 0x00000008150c9825 */ /* 0x010fc600078e000c */
[----:B------:R-:W3:Y:S04]  /*08c0*/  @!P1 LDG.E.64 R14, desc[UR4][R14.64] ;  /* 0x000000040e0e9981 */ /* 0x000ee8000c1e1b00 */
[----:B------:R-:W3:Y:S01]  /*08d0*/  @!P1 LDG.E.64 R12, desc[UR4][R12.64] ;  /* 0x000000040c0c9981 */ /* 0x000ee2000c1e1b00 */
[----:B-----5:R-:W-:-:S08]  /*08e0*/  @P0 DFMA R8, R10, R8, R22 ;  /* 0x000000080a08022b */ /* 0x020fd00000000016 */
[----:B--2---:R-:W-:-:S08]  /*08f0*/  @P0 DFMA R22, R2, R16, R8 ;  /* 0x000000100216022b */ /* 0x004fd00000000008 */
[----:B---3--:R-:W-:-:S11]  /*0900*/  @!P1 DFMA R22, R14, R12, R22 ;  /* 0x0000000c0e16922b */ /* 0x008fd60000000016 */
.L_x_2:
[----:B------:R-:W1:Y:S01]  /*0910*/  LDC.64 R2, c[0x0][0x398] ;  /* 0x0000e600ff027b82 */ /* 0x000e620000000a00 */
[----:B------:R-:W-:-:S05]  /*0920*/  IADD3 R7, PT, PT, R4, R7, RZ ;  /* 0x0000000704077210 */ /* 0x000fca0007ffe0ff */
[----:B-1----:R-:W-:-:S05]  /*0930*/  IMAD.WIDE R2, R7, 0x8, R2 ;  /* 0x0000000807027825 */ /* 0x002fca00078e0202 */
[----:B0-----:R-:W-:Y:S01]  /*0940*/  STG.E.64 desc[UR4][R2.64], R22 ;  /* 0x0000001602007986 */ /* 0x001fe2000c101b04 */
[----:B------:R-:W-:Y:S05]  /*0950*/  EXIT ;  /* 0x000000000000794d */ /* 0x000fea0003800000 */
.L_x_4:
[----:B------:R-:W-:-:S00]  /*0960*/  BRA `(.L_x_4) ;  /* 0xfffffffc00fc7947 */ /* 0x000fc0000383ffff */
[----:B------:R-:W-:-:S00]  /*0970*/  NOP ;  /* 0x0000000000007918 */ /* 0x000fc00000000000 */
        /* <DEDUP_REMOVED lines=8> */
.L_x_5:


//--------------------- .nv.shared.reserved.0     --------------------------
	.section	.nv.shared.reserved.0,"aw",@nobits
	.weak		__nv_reservedSMEM_offset_0_alias
	.size		__nv_reservedSMEM_offset_0_alias, 0, 64
	.other		__nv_reservedSMEM_offset_0_alias,@"STO_CUDA_RESERVED_SHARED STV_DEFAULT"
__nv_reservedSMEM_offset_0_alias:
	.zero		0
	.zero		64


//--------------------- .nv.constant0._Z19square_dgemm_kerneliPKdS0_Pd --------------------------
	.section	.nv.constant0._Z19square_dgemm_kerneliPKdS0_Pd,"a",@progbits
	.sectionflags	@""
	.align	4
.nv.constant0._Z19square_dgemm_kerneliPKdS0_Pd:
	.zero		928


//--------------------- SYMBOLS --------------------------

	.type		.nv.reservedSmem.offset0,@object
	.size		.nv.reservedSmem.offset0,0x4
